	.headerflags	@"EF_CUDA_TEXMODE_UNIFIED EF_CUDA_64BIT_ADDRESS EF_CUDA_ACCELERATORS EF_CUDA_SM90 EF_CUDA_VIRTUAL_SM(EF_CUDA_SM90)"
	.elftype	@"ET_EXEC"


//--------------------- .nv.info                  --------------------------
	.section	.nv.info,"",@"SHT_CUDA_INFO"
	.align	4


	//----- nvinfo : EIATTR_REGCOUNT
	.align		4
        /*0000*/ 	.byte	0x04, 0x2f
        /*0002*/ 	.short	(.L_1 - .L_0)
	.align		4
.L_0:
        /*0004*/ 	.word	index@(triton_poi_fused_convolution_16)
        /*0008*/ 	.word	0x0000001a


	//----- nvinfo : EIATTR_MIN_STACK_SIZE
	.align		4
.L_1:
        /*000c*/ 	.byte	0x04, 0x12
        /*000e*/ 	.short	(.L_3 - .L_2)
	.align		4
.L_2:
        /*0010*/ 	.word	index@(triton_poi_fused_convolution_16)
        /*0014*/ 	.word	0x00000000


	//----- nvinfo : EIATTR_FRAME_SIZE
	.align		4
.L_3:
        /*0018*/ 	.byte	0x04, 0x11
        /*001a*/ 	.short	(.L_5 - .L_4)
	.align		4
.L_4:
        /*001c*/ 	.word	index@(triton_poi_fused_convolution_16)
        /*0020*/ 	.word	0x00000000


	//----- nvinfo : EIATTR_MIN_STACK_SIZE
	.align		4
.L_5:
        /*0024*/ 	.byte	0x04, 0x12
        /*0026*/ 	.short	(.L_7 - .L_6)
	.align		4
.L_6:
        /*0028*/ 	.word	index@(triton_poi_fused_convolution_16)
        /*002c*/ 	.word	0x00000000
.L_7:


//--------------------- .nv.info.triton_poi_fused_convolution_16 --------------------------
	.section	.nv.info.triton_poi_fused_convolution_16,"",@"SHT_CUDA_INFO"
	.sectionflags	@""
	.align	4


	//----- nvinfo : EIATTR_CUDA_API_VERSION
	.align		4
        /*0000*/ 	.byte	0x04, 0x37
        /*0002*/ 	.short	(.L_9 - .L_8)
.L_8:
        /*0004*/ 	.word	0x0000007c


	//----- nvinfo : EIATTR_KPARAM_INFO
	.align		4
.L_9:
        /*0008*/ 	.byte	0x04, 0x17
        /*000a*/ 	.short	(.L_11 - .L_10)
.L_10:
        /*000c*/ 	.word	0x00000000
        /*0010*/ 	.short	0x0003
        /*0012*/ 	.short	0x0014
        /*0014*/ 	.byte	0x00, 0xf0, 0x11, 0x00


	//----- nvinfo : EIATTR_KPARAM_INFO
	.align		4
.L_11:
        /*0018*/ 	.byte	0x04, 0x17
        /*001a*/ 	.short	(.L_13 - .L_12)
.L_12:
        /*001c*/ 	.word	0x00000000
        /*0020*/ 	.short	0x0002
        /*0022*/ 	.short	0x0010
        /*0024*/ 	.byte	0x00, 0xf0, 0x11, 0x00


	//----- nvinfo : EIATTR_KPARAM_INFO
	.align		4
.L_13:
        /*0028*/ 	.byte	0x04, 0x17
        /*002a*/ 	.short	(.L_15 - .L_14)
.L_14:
        /*002c*/ 	.word	0x00000000
        /*0030*/ 	.short	0x0001
        /*0032*/ 	.short	0x0008
        /*0034*/ 	.byte	0x00, 0xf4, 0x21, 0x00


	//----- nvinfo : EIATTR_KPARAM_INFO
	.align		4
.L_15:
        /*0038*/ 	.byte	0x04, 0x17
        /*003a*/ 	.short	(.L_17 - .L_16)
.L_16:
        /*003c*/ 	.word	0x00000000
        /*0040*/ 	.short	0x0000
        /*0042*/ 	.short	0x0000
        /*0044*/ 	.byte	0x00, 0xf4, 0x21, 0x00


	//----- nvinfo : EIATTR_SPARSE_MMA_MASK
	.align		4
.L_17:
        /*0048*/ 	.byte	0x03, 0x50
        /*004a*/ 	.short	0x0000


	//----- nvinfo : EIATTR_MAXREG_COUNT
	.align		4
        /*004c*/ 	.byte	0x03, 0x1b
        /*004e*/ 	.short	0x00ff


	//----- nvinfo : EIATTR_EXIT_INSTR_OFFSETS
	.align		4
        /*0050*/ 	.byte	0x04, 0x1c
        /*0052*/ 	.short	(.L_19 - .L_18)


	//   ....[0]....
.L_18:
        /*0054*/ 	.word	0x000004f0


	//   ....[1]....
        /*0058*/ 	.word	0x00000540


	//----- nvinfo : EIATTR_REQNTID
	.align		4
.L_19:
        /*005c*/ 	.byte	0x04, 0x10
        /*005e*/ 	.short	(.L_21 - .L_20)
.L_20:
        /*0060*/ 	.word	0x00000080
        /*0064*/ 	.word	0x00000001
        /*0068*/ 	.word	0x00000001


	//----- nvinfo : EIATTR_CBANK_PARAM_SIZE
	.align		4
.L_21:
        /*006c*/ 	.byte	0x03, 0x19
        /*006e*/ 	.short	0x0018


	//----- nvinfo : EIATTR_PARAM_CBANK
	.align		4
        /*0070*/ 	.byte	0x04, 0x0a
        /*0072*/ 	.short	(.L_23 - .L_22)
	.align		4
.L_22:
        /*0074*/ 	.word	index@(.nv.constant0.triton_poi_fused_convolution_16)
        /*0078*/ 	.short	0x0210
        /*007a*/ 	.short	0x0018


	//----- nvinfo : EIATTR_SW_WAR
	.align		4
.L_23:
        /*007c*/ 	.byte	0x04, 0x36
        /*007e*/ 	.short	(.L_25 - .L_24)
.L_24:
        /*0080*/ 	.word	0x00000008
.L_25:


//--------------------- .nv.callgraph             --------------------------
	.section	.nv.callgraph,"",@"SHT_CUDA_CALLGRAPH"
	.align	4
	.sectionentsize	8
	.align		4
        /*0000*/ 	.word	0x00000000
	.align		4
        /*0004*/ 	.word	0xffffffff
	.align		4
        /*0008*/ 	.word	0x00000000
	.align		4
        /*000c*/ 	.word	0xfffffffe
	.align		4
        /*0010*/ 	.word	0x00000000
	.align		4
        /*0014*/ 	.word	0xfffffffd
	.align		4
        /*0018*/ 	.word	0x00000000
	.align		4
        /*001c*/ 	.word	0xfffffffc


//--------------------- .text.triton_poi_fused_convolution_16 --------------------------
	.section	.text.triton_poi_fused_convolution_16,"ax",@progbits
	.sectionflags	@"SHF_BARRIERS=1"
	.align	128
        .global         triton_poi_fused_convolution_16
        .type           triton_poi_fused_convolution_16,@function
        .size           triton_poi_fused_convolution_16,(.L_x_1 - triton_poi_fused_convolution_16)
        .other          triton_poi_fused_convolution_16,@"STO_CUDA_ENTRY STV_DEFAULT"
triton_poi_fused_convolution_16:
.text.triton_poi_fused_convolution_16:
[----:B------:R-:W0:Y:S02]  /*0000*/  LDC R1, c[0x0][0x28] ;  /* 0x00000a00ff017b82 */ /* 0x000e240000000800 */
[----:B------:R-:W1:Y:S01]  /*0010*/  S2R R3, SR_CTAID.X ;  /* 0x0000000000037919 */ /* 0x000e620000002500 */
[----:B------:R-:W2:Y:S01]  /*0020*/  LDC.64 R8, c[0x0][0x210] ;  /* 0x00008400ff087b82 */ /* 0x000ea20000000a00 */
[----:B------:R-:W-:Y:S02]  /*0030*/  CS2R R4, SRZ ;  /* 0x0000000000047805 */ /* 0x000fe4000001ff00 */
[----:B------:R-:W-:Y:S01]  /*0040*/  CS2R R6, SRZ ;  /* 0x0000000000067805 */ /* 0x000fe2000001ff00 */
[----:B------:R-:W3:Y:S01]  /*0050*/  S2R R18, SR_TID.X ;  /* 0x0000000000127919 */ /* 0x000ee20000002100 */
[----:B------:R-:W-:Y:S01]  /*0060*/  ULDC.64 UR6, c[0x0][0x208] ;  /* 0x0000820000067ab9 */ /* 0x000fe20000000a00 */
[----:B------:R-:W4:Y:S01]  /*0070*/  S2R R17, SR_CTAID.Y ;  /* 0x0000000000117919 */ /* 0x000f220000002600 */
[----:B-1----:R-:W-:Y:S02]  /*0080*/  IMAD.SHL.U32 R3, R3, 0x20, RZ ;  /* 0x0000002003037824 */ /* 0x002fe400078e00ff */
[----:B---3--:R-:W-:Y:S01]  /*0090*/  IMAD.SHL.U32 R16, R18, 0x4, RZ ;  /* 0x0000000412107824 */ /* 0x008fe200078e00ff */
[----:B------:R-:W-:Y:S01]  /*00a0*/  SHF.R.U32.HI R0, RZ, 0x3, R18 ;  /* 0x00000003ff007819 */ /* 0x000fe20000011612 */
[----:B----4-:R-:W-:-:S03]  /*00b0*/  IMAD.SHL.U32 R17, R17, 0x20, RZ ;  /* 0x0000002011117824 */ /* 0x010fc600078e00ff */
[----:B------:R-:W-:Y:S02]  /*00c0*/  LOP3.LUT R11, R3, 0x1c, R16, 0xf8, !PT ;  /* 0x0000001c030b7812 */ /* 0x000fe400078ef810 */
[----:B------:R-:W-:Y:S02]  /*00d0*/  SGXT.U32 R0, R0, 0x4 ;  /* 0x000000040000781a */ /* 0x000fe40000000000 */
[----:B------:R-:W-:Y:S02]  /*00e0*/  ISETP.GE.AND P0, PT, R11, 0x40, PT ;  /* 0x000000400b00780c */ /* 0x000fe40003f06270 */
[----:B------:R-:W-:Y:S02]  /*00f0*/  LOP3.LUT R2, R17, R0, RZ, 0xfc, !PT ;  /* 0x0000000011027212 */ /* 0x000fe400078efcff */
[----:B------:R-:W-:Y:S02]  /*0100*/  LOP3.LUT R10, R17, 0x10, R0, 0xfe, !PT ;  /* 0x00000010110a7812 */ /* 0x000fe400078efe00 */
[C---:B------:R-:W-:Y:S01]  /*0110*/  ISETP.LT.AND P1, PT, R2.reuse, 0xa0, !P0 ;  /* 0x000000a00200780c */ /* 0x040fe20004721270 */
[--C-:B------:R-:W-:Y:S01]  /*0120*/  IMAD R13, R2, 0x40, R11.reuse ;  /* 0x00000040020d7824 */ /* 0x100fe200078e020b */
[C---:B------:R-:W-:Y:S01]  /*0130*/  ISETP.LT.AND P0, PT, R10.reuse, 0xa0, !P0 ;  /* 0x000000a00a00780c */ /* 0x040fe20004701270 */
[----:B------:R-:W-:-:S02]  /*0140*/  IMAD R15, R10, 0x40, R11 ;  /* 0x000000400a0f7824 */ /* 0x000fc400078e020b */
[----:B--2---:R-:W-:Y:S01]  /*0150*/  IMAD.WIDE R12, R13, 0x4, R8 ;  /* 0x000000040d0c7825 */ /* 0x004fe200078e0208 */
[----:B------:R-:W-:-:S03]  /*0160*/  CS2R R10, SRZ ;  /* 0x00000000000a7805 */ /* 0x000fc6000001ff00 */
[----:B------:R-:W-:Y:S01]  /*0170*/  IMAD.WIDE R14, R15, 0x4, R8 ;  /* 0x000000040f0e7825 */ /* 0x000fe200078e0208 */
[----:B------:R-:W-:-:S03]  /*0180*/  CS2R R8, SRZ ;  /* 0x0000000000087805 */ /* 0x000fc6000001ff00 */
[----:B------:R1:W2:Y:S04]  /*0190*/  @P1 LDG.E.EL.128 R4, desc[UR6][R12.64] ;  /* 0x000000060c041981 */ /* 0x0002a8000c2e1d00 */
[----:B------:R3:W4:Y:S01]  /*01a0*/  @P0 LDG.E.EL.128 R8, desc[UR6][R14.64] ;  /* 0x000000060e080981 */ /* 0x000722000c2e1d00 */
[----:B------:R-:W5:Y:S01]  /*01b0*/  S2UR UR5, SR_CgaCtaId ;  /* 0x00000000000579c3 */ /* 0x000f620000008800 */
[C---:B------:R-:W-:Y:S01]  /*01c0*/  IMAD.SHL.U32 R2, R18.reuse, 0x80, RZ ;  /* 0x0000008012027824 */ /* 0x040fe200078e00ff */
[----:B------:R-:W-:Y:S01]  /*01d0*/  UMOV UR4, 0x400 ;  /* 0x0000040000047882 */ /* 0x000fe20000000000 */
[----:B------:R-:W-:-:S03]  /*01e0*/  IMAD.SHL.U32 R18, R18, 0x2, RZ ;  /* 0x0000000212127824 */ /* 0x000fc600078e00ff */
[----:B------:R-:W-:Y:S02]  /*01f0*/  LOP3.LUT R19, R2, 0x380, RZ, 0xc0, !PT ;  /* 0x0000038002137812 */ /* 0x000fe400078ec0ff */
[----:B------:R-:W-:Y:S02]  /*0200*/  LOP3.LUT R22, R18, 0xf0, RZ, 0xc0, !PT ;  /* 0x000000f012167812 */ /* 0x000fe400078ec0ff */
[C---:B-1----:R-:W-:Y:S02]  /*0210*/  LOP3.LUT R12, R19.reuse, 0x20, RZ, 0xfc, !PT ;  /* 0x00000020130c7812 */ /* 0x042fe400078efcff */
[C---:B------:R-:W-:Y:S02]  /*0220*/  LOP3.LUT R18, R19.reuse, 0x40, RZ, 0xfc, !PT ;  /* 0x0000004013127812 */ /* 0x040fe400078efcff */
[C---:B------:R-:W-:Y:S02]  /*0230*/  LOP3.LUT R2, R19.reuse, R0, RZ, 0xfc, !PT ;  /* 0x0000000013027212 */ /* 0x040fe400078efcff */
[----:B---3--:R-:W-:Y:S01]  /*0240*/  LOP3.LUT R14, R19, 0x60, RZ, 0xfc, !PT ;  /* 0x00000060130e7812 */ /* 0x008fe200078efcff */
[----:B-----5:R-:W-:-:S06]  /*0250*/  UPRMT UR4, UR5, 0x654, UR4 ;  /* 0x0000065405047896 */ /* 0x020fcc0008000004 */
[----:B------:R-:W-:Y:S02]  /*0260*/  LEA.HI R19, R19, UR4, RZ, 0x1f ;  /* 0x0000000413137c11 */ /* 0x000fe4000f8ff8ff */
[----:B------:R-:W-:Y:S02]  /*0270*/  LEA.HI R13, R12, UR4, RZ, 0x1f ;  /* 0x000000040c0d7c11 */ /* 0x000fe4000f8ff8ff */
[----:B------:R-:W-:Y:S01]  /*0280*/  LEA.HI R15, R18, UR4, RZ, 0x1f ;  /* 0x00000004120f7c11 */ /* 0x000fe2000f8ff8ff */
[----:B------:R-:W-:Y:S01]  /*0290*/  IMAD R19, R2, 0x4, R19 ;  /* 0x0000000402137824 */ /* 0x000fe200078e0213 */
[----:B------:R-:W-:Y:S01]  /*02a0*/  LEA.HI R23, R14, UR4, RZ, 0x1f ;  /* 0x000000040e177c11 */ /* 0x000fe2000f8ff8ff */
[C---:B------:R-:W-:Y:S02]  /*02b0*/  IMAD R18, R2.reuse, 0x4, R13 ;  /* 0x0000000402127824 */ /* 0x040fe400078e020d */
[C---:B------:R-:W-:Y:S02]  /*02c0*/  IMAD R21, R2.reuse, 0x4, R15 ;  /* 0x0000000402157824 */ /* 0x040fe400078e020f */
[----:B------:R-:W-:Y:S01]  /*02d0*/  IMAD R20, R2, 0x4, R23 ;  /* 0x0000000402147824 */ /* 0x000fe200078e0217 */
[----:B------:R-:W-:Y:S01]  /*02e0*/  LOP3.LUT R2, R16, 0x1fc, RZ, 0xc0, !PT ;  /* 0x000001fc10027812 */ /* 0x000fe200078ec0ff */
[----:B------:R-:W-:Y:S01]  /*02f0*/  VIADD R13, R22, UR4 ;  /* 0x00000004160d7c36 */ /* 0x000fe20008000000 */
[----:B------:R-:W-:-:S03]  /*0300*/  LOP3.LUT R16, R17, 0x1c, R16, 0xf8, !PT ;  /* 0x0000001c11107812 */ /* 0x000fc600078ef810 */
[----:B------:R-:W-:Y:S01]  /*0310*/  IMAD R13, R2, 0x4, R13 ;  /* 0x00000004020d7824 */ /* 0x000fe200078e020d */
[C---:B------:R-:W-:Y:S01]  /*0320*/  ISETP.GE.AND P0, PT, R16.reuse, 0xa0, PT ;  /* 0x000000a01000780c */ /* 0x040fe20003f06270 */
[----:B------:R-:W-:Y:S01]  /*0330*/  IMAD.HI R17, R16, 0x66666667, RZ ;  /* 0x6666666710117827 */ /* 0x000fe200078e02ff */
[----:B--2---:R-:W-:Y:S04]  /*0340*/  STS [R19], R4 ;  /* 0x0000000413007388 */ /* 0x004fe80000000800 */
[----:B------:R1:W-:Y:S04]  /*0350*/  STS [R18+0x80], R5 ;  /* 0x0000800512007388 */ /* 0x0003e80000000800 */
[----:B------:R2:W-:Y:S04]  /*0360*/  STS [R21+0x100], R6 ;  /* 0x0001000615007388 */ /* 0x0005e80000000800 */
[----:B------:R3:W-:Y:S01]  /*0370*/  STS [R20+0x180], R7 ;  /* 0x0001800714007388 */ /* 0x0007e20000000800 */
[----:B-1----:R-:W1:Y:S03]  /*0380*/  LDC.64 R4, c[0x0][0x218] ;  /* 0x00008600ff047b82 */ /* 0x002e660000000a00 */
[----:B----4-:R-:W-:Y:S01]  /*0390*/  STS [R19+0x40], R8 ;  /* 0x0000400813007388 */ /* 0x010fe20000000800 */
[----:B--2---:R-:W-:-:S03]  /*03a0*/  SHF.R.U32.HI R6, RZ, 0x1f, R17 ;  /* 0x0000001fff067819 */ /* 0x004fc60000011611 */
[----:B------:R-:W-:Y:S01]  /*03b0*/  STS [R18+0xc0], R9 ;  /* 0x0000c00912007388 */ /* 0x000fe20000000800 */
[----:B------:R-:W-:-:S03]  /*03c0*/  LEA.HI.SX32 R17, R17, R6, 0x1c ;  /* 0x0000000611117211 */ /* 0x000fc600078fe2ff */
[----:B------:R-:W-:Y:S01]  /*03d0*/  STS [R21+0x140], R10 ;  /* 0x0001400a15007388 */ /* 0x000fe20000000800 */
[----:B---3--:R-:W-:Y:S01]  /*03e0*/  LOP3.LUT R7, R2, 0x200, RZ, 0xfc, !PT ;  /* 0x0000020002077812 */ /* 0x008fe200078efcff */
[----:B------:R-:W-:Y:S02]  /*03f0*/  IMAD R16, R17, -0x28, R16 ;  /* 0xffffffd811107824 */ /* 0x000fe400078e0210 */
[----:B------:R-:W-:Y:S01]  /*0400*/  STS [R20+0x1c0], R11 ;  /* 0x0001c00b14007388 */ /* 0x000fe20000000800 */
[----:B------:R-:W-:Y:S02]  /*0410*/  LOP3.LUT R6, R3, R0, RZ, 0xfc, !PT ;  /* 0x0000000003067212 */ /* 0x000fe400078efcff */
[----:B------:R-:W-:Y:S01]  /*0420*/  LOP3.LUT R0, R3, 0x10, R0, 0xfe, !PT ;  /* 0x0000001003007812 */ /* 0x000fe200078efe00 */
[----:B------:R-:W-:Y:S01]  /*0430*/  BAR.SYNC.DEFER_BLOCKING 0x0 ;  /* 0x0000000000007b1d */ /* 0x000fe20000010000 */
[----:B------:R-:W-:Y:S01]  /*0440*/  SHF.R.U32.HI R7, RZ, 0x1, R7 ;  /* 0x00000001ff077819 */ /* 0x000fe20000011607 */
[----:B------:R-:W-:Y:S01]  /*0450*/  IMAD R17, R17, 0xa00, R16 ;  /* 0x00000a0011117824 */ /* 0x000fe200078e0210 */
[----:B------:R-:W-:-:S02]  /*0460*/  ISETP.LT.AND P1, PT, R6, 0x40, !P0 ;  /* 0x000000400600780c */ /* 0x000fc40004721270 */
[----:B------:R-:W-:Y:S02]  /*0470*/  ISETP.LT.AND P0, PT, R0, 0x40, !P0 ;  /* 0x000000400000780c */ /* 0x000fe40004701270 */
[----:B------:R-:W-:Y:S01]  /*0480*/  LOP3.LUT R3, R7, 0x1f0, RZ, 0xc0, !PT ;  /* 0x000001f007037812 */ /* 0x000fe200078ec0ff */
[----:B------:R-:W-:-:S04]  /*0490*/  IMAD R7, R6, 0x28, R17 ;  /* 0x0000002806077824 */ /* 0x000fc800078e0211 */
[----:B-1----:R-:W-:-:S04]  /*04a0*/  IMAD.WIDE R6, R7, 0x4, R4 ;  /* 0x0000000407067825 */ /* 0x002fc800078e0204 */
[----:B------:R-:W-:-:S04]  /*04b0*/  VIADD R3, R3, UR4 ;  /* 0x0000000403037c36 */ /* 0x000fc80008000000 */
[----:B------:R-:W-:Y:S01]  /*04c0*/  IMAD R3, R2, 0x4, R3 ;  /* 0x0000000402037824 */ /* 0x000fe200078e0203 */
[----:B------:R-:W1:Y:S04]  /*04d0*/  LDS.128 R12, [R13] ;  /* 0x000000000d0c7984 */ /* 0x000e680000000c00 */
[----:B-1----:R1:W-:Y:S01]  /*04e0*/  @P1 STG.E.128 desc[UR6][R6.64], R12 ;  /* 0x0000000c06001986 */ /* 0x0023e2000c101d06 */
[----:B------:R-:W-:Y:S05]  /*04f0*/  @!P0 EXIT ;  /* 0x000000000000894d */ /* 0x000fea0003800000 */
[----:B------:R-:W0:Y:S01]  /*0500*/  LDS.128 R8, [R3+0x800] ;  /* 0x0008000003087984 */ /* 0x000e220000000c00 */
[----:B------:R-:W-:-:S04]  /*0510*/  IMAD R17, R0, 0x28, R17 ;  /* 0x0000002800117824 */ /* 0x000fc800078e0211 */
[----:B------:R-:W-:-:S05]  /*0520*/  IMAD.WIDE R4, R17, 0x4, R4 ;  /* 0x0000000411047825 */ /* 0x000fca00078e0204 */
[----:B0-----:R-:W-:Y:S01]  /*0530*/  STG.E.128 desc[UR6][R4.64], R8 ;  /* 0x0000000804007986 */ /* 0x001fe2000c101d06 */
[----:B------:R-:W-:Y:S05]  /*0540*/  EXIT ;  /* 0x000000000000794d */ /* 0x000fea0003800000 */
.L_x_0:
[----:B------:R-:W-:-:S00]  /*0550*/  BRA `(.L_x_0) ;  /* 0xfffffffc00fc7947 */ /* 0x000fc0000383ffff */
[----:B------:R-:W-:-:S00]  /*0560*/  NOP ;  /* 0x0000000000007918 */ /* 0x000fc00000000000 */
        /* <DEDUP_REMOVED lines=9> */
.L_x_1:


//--------------------- .nv.shared.triton_poi_fused_convolution_16 --------------------------
	.section	.nv.shared.triton_poi_fused_convolution_16,"aw",@nobits
	.sectionflags	@""
	.align	16
	.zero		1024


//--------------------- .nv.constant0.triton_poi_fused_convolution_16 --------------------------
	.section	.nv.constant0.triton_poi_fused_convolution_16,"a",@progbits
	.sectionflags	@""
	.align	4
.nv.constant0.triton_poi_fused_convolution_16:
	.zero		552
